//
// Generated by NVIDIA NVVM Compiler
//
// Compiler Build ID: CL-36424714
// Cuda compilation tools, release 13.0, V13.0.88
// Based on NVVM 20.0.0
//

.version 9.0
.target sm_100
.address_size 64

	// .globl	_Z5splitiPiS_S_
// _ZZ5splitiPiS_S_E9splitSize has been demoted

.visible .entry _Z5splitiPiS_S_(
	.param .u32 _Z5splitiPiS_S__param_0,
	.param .u64 .ptr .align 1 _Z5splitiPiS_S__param_1,
	.param .u64 .ptr .align 1 _Z5splitiPiS_S__param_2,
	.param .u64 .ptr .align 1 _Z5splitiPiS_S__param_3
)
{
	.reg .pred 	%p<18>;
	.reg .b32 	%r<77>;
	.reg .b64 	%rd<40>;
	// demoted variable
	.shared .align 4 .u32 _ZZ5splitiPiS_S_E9splitSize;
	ld.param.u32 	%r17, [_Z5splitiPiS_S__param_0];
	ld.param.u64 	%rd9, [_Z5splitiPiS_S__param_1];
	ld.param.u64 	%rd10, [_Z5splitiPiS_S__param_2];
	ld.param.u64 	%rd11, [_Z5splitiPiS_S__param_3];
	cvta.to.global.u64 	%rd1, %rd11;
	cvta.to.global.u64 	%rd2, %rd10;
	cvta.to.global.u64 	%rd3, %rd9;
	mov.u32 	%r1, %ntid.x;
	mov.u32 	%r2, %tid.x;
	mov.b32 	%r19, 0;
	st.shared.u32 	[_ZZ5splitiPiS_S_E9splitSize], %r19;
	shr.u32 	%r20, %r17, 31;
	add.s32 	%r21, %r17, %r20;
	shr.s32 	%r3, %r21, 1;
	add.s32 	%r4, %r2, %r1;
	max.s32 	%r22, %r17, %r4;
	setp.lt.s32 	%p1, %r4, %r17;
	selp.u32 	%r23, 1, 0, %p1;
	add.s32 	%r24, %r4, %r23;
	sub.s32 	%r25, %r22, %r24;
	div.u32 	%r26, %r25, %r1;
	add.s32 	%r5, %r26, %r23;
	mul.wide.u32 	%rd12, %r2, 4;
	add.s64 	%rd4, %rd2, %rd12;
	add.s64 	%rd5, %rd1, %rd12;
	mul.wide.s32 	%rd13, %r1, 4;
	add.s64 	%rd6, %rd4, %rd13;
	add.s64 	%rd7, %rd5, %rd13;
	add.s32 	%r6, %r4, %r1;
	mov.b32 	%r74, 30;
$L__BB0_1:
	mov.u32 	%r7, %r74;
	ld.param.u32 	%r72, [_Z5splitiPiS_S__param_0];
	setp.ge.s32 	%p2, %r2, %r72;
	atom.shared.exch.b32 	%r27, [_ZZ5splitiPiS_S_E9splitSize], 0;
	bar.sync 	0;
	@%p2 bra 	$L__BB0_28;
	and.b32  	%r8, %r5, 3;
	setp.eq.s32 	%p3, %r8, 3;
	mov.u32 	%r75, %r2;
	@%p3 bra 	$L__BB0_14;
	ld.global.u32 	%r28, [%rd4];
	ld.global.u32 	%r29, [%rd3];
	setp.gt.s32 	%p4, %r28, %r29;
	@%p4 bra 	$L__BB0_5;
	mov.b32 	%r30, 0;
	st.global.u32 	[%rd5], %r30;
	bra.uni 	$L__BB0_6;
$L__BB0_5:
	mov.b32 	%r31, 1;
	st.global.u32 	[%rd5], %r31;
	atom.shared.add.u32 	%r32, [_ZZ5splitiPiS_S_E9splitSize], 1;
$L__BB0_6:
	setp.eq.s32 	%p5, %r8, 0;
	mov.u32 	%r75, %r4;
	@%p5 bra 	$L__BB0_14;
	ld.global.u32 	%r33, [%rd6];
	ld.global.u32 	%r34, [%rd3];
	setp.gt.s32 	%p6, %r33, %r34;
	@%p6 bra 	$L__BB0_9;
	mov.b32 	%r35, 0;
	st.global.u32 	[%rd7], %r35;
	bra.uni 	$L__BB0_10;
$L__BB0_9:
	mov.b32 	%r36, 1;
	st.global.u32 	[%rd7], %r36;
	atom.shared.add.u32 	%r37, [_ZZ5splitiPiS_S_E9splitSize], 1;
$L__BB0_10:
	setp.eq.s32 	%p7, %r8, 1;
	mov.u32 	%r75, %r6;
	@%p7 bra 	$L__BB0_14;
	add.s64 	%rd8, %rd7, %rd13;
	add.s32 	%r75, %r6, %r1;
	add.s64 	%rd15, %rd6, %rd13;
	ld.global.u32 	%r38, [%rd15];
	ld.global.u32 	%r39, [%rd3];
	setp.gt.s32 	%p8, %r38, %r39;
	@%p8 bra 	$L__BB0_13;
	mov.b32 	%r40, 0;
	st.global.u32 	[%rd8], %r40;
	bra.uni 	$L__BB0_14;
$L__BB0_13:
	mov.b32 	%r41, 1;
	st.global.u32 	[%rd8], %r41;
	atom.shared.add.u32 	%r42, [_ZZ5splitiPiS_S_E9splitSize], 1;
$L__BB0_14:
	setp.lt.u32 	%p9, %r5, 3;
	@%p9 bra 	$L__BB0_28;
$L__BB0_15:
	mul.wide.u32 	%rd16, %r75, 4;
	add.s64 	%rd17, %rd2, %rd16;
	ld.global.u32 	%r43, [%rd17];
	ld.global.u32 	%r44, [%rd3];
	setp.le.s32 	%p10, %r43, %r44;
	@%p10 bra 	$L__BB0_17;
	add.s64 	%rd21, %rd1, %rd16;
	mov.b32 	%r46, 1;
	st.global.u32 	[%rd21], %r46;
	atom.shared.add.u32 	%r47, [_ZZ5splitiPiS_S_E9splitSize], 1;
	bra.uni 	$L__BB0_18;
$L__BB0_17:
	add.s64 	%rd19, %rd1, %rd16;
	mov.b32 	%r45, 0;
	st.global.u32 	[%rd19], %r45;
$L__BB0_18:
	add.s32 	%r12, %r75, %r1;
	mul.wide.u32 	%rd22, %r12, 4;
	add.s64 	%rd23, %rd2, %rd22;
	ld.global.u32 	%r48, [%rd23];
	ld.global.u32 	%r49, [%rd3];
	setp.gt.s32 	%p11, %r48, %r49;
	@%p11 bra 	$L__BB0_20;
	add.s64 	%rd25, %rd1, %rd22;
	mov.b32 	%r50, 0;
	st.global.u32 	[%rd25], %r50;
	bra.uni 	$L__BB0_21;
$L__BB0_20:
	add.s64 	%rd27, %rd1, %rd22;
	mov.b32 	%r51, 1;
	st.global.u32 	[%rd27], %r51;
	atom.shared.add.u32 	%r52, [_ZZ5splitiPiS_S_E9splitSize], 1;
$L__BB0_21:
	add.s32 	%r13, %r12, %r1;
	mul.wide.u32 	%rd28, %r13, 4;
	add.s64 	%rd29, %rd2, %rd28;
	ld.global.u32 	%r53, [%rd29];
	ld.global.u32 	%r54, [%rd3];
	setp.gt.s32 	%p12, %r53, %r54;
	@%p12 bra 	$L__BB0_23;
	add.s64 	%rd31, %rd1, %rd28;
	mov.b32 	%r55, 0;
	st.global.u32 	[%rd31], %r55;
	bra.uni 	$L__BB0_24;
$L__BB0_23:
	add.s64 	%rd33, %rd1, %rd28;
	mov.b32 	%r56, 1;
	st.global.u32 	[%rd33], %r56;
	atom.shared.add.u32 	%r57, [_ZZ5splitiPiS_S_E9splitSize], 1;
$L__BB0_24:
	add.s32 	%r14, %r13, %r1;
	mul.wide.u32 	%rd34, %r14, 4;
	add.s64 	%rd35, %rd2, %rd34;
	ld.global.u32 	%r58, [%rd35];
	ld.global.u32 	%r59, [%rd3];
	setp.gt.s32 	%p13, %r58, %r59;
	@%p13 bra 	$L__BB0_26;
	add.s64 	%rd37, %rd1, %rd34;
	mov.b32 	%r60, 0;
	st.global.u32 	[%rd37], %r60;
	bra.uni 	$L__BB0_27;
$L__BB0_26:
	add.s64 	%rd39, %rd1, %rd34;
	mov.b32 	%r61, 1;
	st.global.u32 	[%rd39], %r61;
	atom.shared.add.u32 	%r62, [_ZZ5splitiPiS_S_E9splitSize], 1;
$L__BB0_27:
	ld.param.u32 	%r73, [_Z5splitiPiS_S__param_0];
	add.s32 	%r75, %r14, %r1;
	setp.lt.s32 	%p14, %r75, %r73;
	@%p14 bra 	$L__BB0_15;
$L__BB0_28:
	setp.ne.s32 	%p15, %r2, 0;
	bar.sync 	0;
	@%p15 bra 	$L__BB0_32;
	ld.shared.u32 	%r63, [_ZZ5splitiPiS_S_E9splitSize];
	setp.le.s32 	%p16, %r63, %r3;
	@%p16 bra 	$L__BB0_31;
	mov.b32 	%r68, -2;
	shl.b32 	%r69, %r68, %r7;
	ld.global.u32 	%r70, [%rd3];
	add.s32 	%r71, %r70, %r69;
	st.global.u32 	[%rd3], %r71;
	bra.uni 	$L__BB0_32;
$L__BB0_31:
	mov.b32 	%r64, 2;
	shl.b32 	%r65, %r64, %r7;
	ld.global.u32 	%r66, [%rd3];
	add.s32 	%r67, %r66, %r65;
	st.global.u32 	[%rd3], %r67;
$L__BB0_32:
	add.s32 	%r74, %r7, -1;
	setp.gt.u32 	%p17, %r7, 1;
	@%p17 bra 	$L__BB0_1;
	ret;

}


// ===== COMPILED SASS (sm_100) =====

	.target	sm_100

	.elftype	@"ET_EXEC"


//--------------------- .note.nv.tkinfo           --------------------------
	.section	.note.nv.tkinfo,"",@"SHT_NOTE"
	.sectionflags	@"SHF_NOTE_NV_TKINFO"
	.tkinfo
        /*0018*/ 	.word	0x00000002
        /*0030*/ 	.string	""
        /*0030*/ 	.string	"ptxas"
        /*0030*/ 	.string	"Cuda compilation tools, release 13.0, V13.0.88"
        /*0030*/ 	.string	"Build cuda_13.0.r13.0/compiler.36424714_0"
        /*0030*/ 	.string	"-arch sm_100 -m 64 "



//--------------------- .note.nv.cuinfo           --------------------------
	.section	.note.nv.cuinfo,"",@"SHT_NOTE"
	.sectionflags	@"SHF_NOTE_NV_CUINFO"
        /*0018*/ 	.short	0x0002
        /*001a*/ 	.short	0x0064
        /*001c*/ 	.short	0x0082
	.zero		2


//--------------------- .nv.info                  --------------------------
	.section	.nv.info,"",@"SHT_CUDA_INFO"
	.align	4


	//----- nvinfo : EIATTR_REGCOUNT
	.align		4
        /*0000*/ 	.byte	0x04, 0x2f
        /*0002*/ 	.short	(.L_1 - .L_0)
	.align		4
.L_0:
        /*0004*/ 	.word	index@(_Z5splitiPiS_S_)
        /*0008*/ 	.word	0x00000020


	//----- nvinfo : EIATTR_FRAME_SIZE
	.align		4
.L_1:
        /*000c*/ 	.byte	0x04, 0x11
        /*000e*/ 	.short	(.L_3 - .L_2)
	.align		4
.L_2:
        /*0010*/ 	.word	index@(_Z5splitiPiS_S_)
        /*0014*/ 	.word	0x00000000


	//----- nvinfo : EIATTR_MIN_STACK_SIZE
	.align		4
.L_3:
        /*0018*/ 	.byte	0x04, 0x12
        /*001a*/ 	.short	(.L_5 - .L_4)
	.align		4
.L_4:
        /*001c*/ 	.word	index@(_Z5splitiPiS_S_)
        /*0020*/ 	.word	0x00000000
.L_5:


//--------------------- .nv.compat                --------------------------
	.section	.nv.compat,"",@"SHT_CUDA_COMPAT_INFO"
	.align	4
        /*0000*/ 	.byte	0x02, 0x09, 0x00, 0x00, 0x02, 0x02, 0x01, 0x00, 0x02, 0x05, 0x05, 0x00, 0x03, 0x07, 0x01, 0x01
        /*0010*/ 	.byte	0x02, 0x03, 0x00, 0x00, 0x02, 0x06, 0x01, 0x00, 0x04, 0x0b, 0x08, 0x00, 0x09, 0x00, 0x00, 0x00
        /*0020*/ 	.byte	0x00, 0x00, 0x00, 0x00


//--------------------- .nv.info._Z5splitiPiS_S_  --------------------------
	.section	.nv.info._Z5splitiPiS_S_,"",@"SHT_CUDA_INFO"
	.sectionflags	@""
	.align	4


	//----- nvinfo : EIATTR_CUDA_API_VERSION
	.align		4
        /*0000*/ 	.byte	0x04, 0x37
        /*0002*/ 	.short	(.L_7 - .L_6)
.L_6:
        /*0004*/ 	.word	0x00000082


	//----- nvinfo : EIATTR_KPARAM_INFO
	.align		4
.L_7:
        /*0008*/ 	.byte	0x04, 0x17
        /*000a*/ 	.short	(.L_9 - .L_8)
.L_8:
        /*000c*/ 	.word	0x00000000
        /*0010*/ 	.short	0x0003
        /*0012*/ 	.short	0x0018
        /*0014*/ 	.byte	0x00, 0xf5, 0x21, 0x00


	//----- nvinfo : EIATTR_KPARAM_INFO
	.align		4
.L_9:
        /*0018*/ 	.byte	0x04, 0x17
        /*001a*/ 	.short	(.L_11 - .L_10)
.L_10:
        /*001c*/ 	.word	0x00000000
        /*0020*/ 	.short	0x0002
        /*0022*/ 	.short	0x0010
        /*0024*/ 	.byte	0x00, 0xf5, 0x21, 0x00


	//----- nvinfo : EIATTR_KPARAM_INFO
	.align		4
.L_11:
        /*0028*/ 	.byte	0x04, 0x17
        /*002a*/ 	.short	(.L_13 - .L_12)
.L_12:
        /*002c*/ 	.word	0x00000000
        /*0030*/ 	.short	0x0001
        /*0032*/ 	.short	0x0008
        /*0034*/ 	.byte	0x00, 0xf5, 0x21, 0x00


	//----- nvinfo : EIATTR_KPARAM_INFO
	.align		4
.L_13:
        /*0038*/ 	.byte	0x04, 0x17
        /*003a*/ 	.short	(.L_15 - .L_14)
.L_14:
        /*003c*/ 	.word	0x00000000
        /*0040*/ 	.short	0x0000
        /*0042*/ 	.short	0x0000
        /*0044*/ 	.byte	0x00, 0xf0, 0x11, 0x00


	//----- nvinfo : EIATTR_SPARSE_MMA_MASK
	.align		4
.L_15:
        /*0048*/ 	.byte	0x03, 0x50
        /*004a*/ 	.short	0x0000


	//----- nvinfo : EIATTR_MAXREG_COUNT
	.align		4
        /*004c*/ 	.byte	0x03, 0x1b
        /*004e*/ 	.short	0x00ff


	//----- nvinfo : EIATTR_NUM_BARRIERS
	.align		4
        /*0050*/ 	.byte	0x02, 0x4c
        /*0052*/ 	.byte	0x01
	.zero		1


	//----- nvinfo : EIATTR_MERCURY_ISA_VERSION
	.align		4
        /*0054*/ 	.byte	0x03, 0x5f
        /*0056*/ 	.short	0x0101


	//----- nvinfo : EIATTR_VRC_CTA_INIT_COUNT
	.align		4
        /*0058*/ 	.byte	0x02, 0x4a
	.zero		1
	.zero		1


	//----- nvinfo : EIATTR_EXIT_INSTR_OFFSETS
	.align		4
        /*005c*/ 	.byte	0x04, 0x1c
        /*005e*/ 	.short	(.L_17 - .L_16)


	//   ....[0]....
.L_16:
        /*0060*/ 	.word	0x00000cb0


	//----- nvinfo : EIATTR_CRS_STACK_SIZE
	.align		4
.L_17:
        /*0064*/ 	.byte	0x04, 0x1e
        /*0066*/ 	.short	(.L_19 - .L_18)
.L_18:
        /*0068*/ 	.word	0x00000000


	//----- nvinfo : EIATTR_CBANK_PARAM_SIZE
	.align		4
.L_19:
        /*006c*/ 	.byte	0x03, 0x19
        /*006e*/ 	.short	0x0020


	//----- nvinfo : EIATTR_PARAM_CBANK
	.align		4
        /*0070*/ 	.byte	0x04, 0x0a
        /*0072*/ 	.short	(.L_21 - .L_20)
	.align		4
.L_20:
        /*0074*/ 	.word	index@(.nv.constant0._Z5splitiPiS_S_)
        /*0078*/ 	.short	0x0380
        /*007a*/ 	.short	0x0020


	//----- nvinfo : EIATTR_SW_WAR
	.align		4
.L_21:
        /*007c*/ 	.byte	0x04, 0x36
        /*007e*/ 	.short	(.L_23 - .L_22)
.L_22:
        /*0080*/ 	.word	0x00000008
.L_23:


//--------------------- .nv.callgraph             --------------------------
	.section	.nv.callgraph,"",@"SHT_CUDA_CALLGRAPH"
	.align	4
	.sectionentsize	8
	.align		4
        /*0000*/ 	.word	0x00000000
	.align		4
        /*0004*/ 	.word	0xffffffff
	.align		4
        /*0008*/ 	.word	0x00000000
	.align		4
        /*000c*/ 	.word	0xfffffffe
	.align		4
        /*0010*/ 	.word	0x00000000
	.align		4
        /*0014*/ 	.word	0xfffffffd
	.align		4
        /*0018*/ 	.word	0x00000000
	.align		4
        /*001c*/ 	.word	0xfffffffc


//--------------------- .text._Z5splitiPiS_S_     --------------------------
	.section	.text._Z5splitiPiS_S_,"ax",@progbits
	.align	128
        .global         _Z5splitiPiS_S_
        .type           _Z5splitiPiS_S_,@function
        .size           _Z5splitiPiS_S_,(.L_x_22 - _Z5splitiPiS_S_)
        .other          _Z5splitiPiS_S_,@"STO_CUDA_ENTRY STV_DEFAULT"
_Z5splitiPiS_S_:
.text._Z5splitiPiS_S_:
[----:B------:R-:W-:Y:S08]  /*0000*/  LDC R1, c[0x0][0x37c] ;  /* 0x0000df00ff017b82 */ /* 0x000ff00000000800 */
[----:B------:R-:W0:Y:S01]  /*0010*/  LDC R0, c[0x0][0x360] ;  /* 0x0000d800ff007b82 */ /* 0x000e220000000800 */
[----:B------:R-:W1:Y:S01]  /*0020*/  S2R R3, SR_TID.X ;  /* 0x0000000000037919 */ /* 0x000e620000002100 */
[----:B------:R-:W2:Y:S01]  /*0030*/  LDCU UR6, c[0x0][0x380] ;  /* 0x00007000ff0677ac */ /* 0x000ea20008000800 */
[----:B------:R-:W-:Y:S01]  /*0040*/  UMOV UR4, 0x400 ;  /* 0x0000040000047882 */ /* 0x000fe20000000000 */
[----:B------:R-:W3:Y:S04]  /*0050*/  LDCU.64 UR10, c[0x0][0x358] ;  /* 0x00006b00ff0a77ac */ /* 0x000ee80008000a00 */
[----:B------:R-:W4:Y:S08]  /*0060*/  S2UR UR5, SR_CgaCtaId ;  /* 0x00000000000579c3 */ /* 0x000f300000008800 */
[----:B------:R-:W5:Y:S01]  /*0070*/  LDC.64 R10, c[0x0][0x398] ;  /* 0x0000e600ff0a7b82 */ /* 0x000f620000000a00 */
[----:B0-----:R-:W0:Y:S01]  /*0080*/  I2F.U32.RP R4, R0 ;  /* 0x0000000000047306 */ /* 0x001e220000209000 */
[C---:B------:R-:W-:Y:S01]  /*0090*/  ISETP.NE.U32.AND P2, PT, R0.reuse, RZ, PT ;  /* 0x000000ff0000720c */ /* 0x040fe20003f45070 */
[----:B----4-:R-:W-:Y:S01]  /*00a0*/  ULEA UR4, UR5, UR4, 0x18 ;  /* 0x0000000405047291 */ /* 0x010fe2000f8ec0ff */
[----:B-1----:R-:W-:-:S02]  /*00b0*/  IADD3 R5, PT, PT, R0, R3, RZ ;  /* 0x0000000300057210 */ /* 0x002fc40007ffe0ff */
[----:B------:R-:W-:Y:S02]  /*00c0*/  UMOV UR5, 0x1e ;  /* 0x0000001e00057882 */ /* 0x000fe40000000000 */
[C---:B--2---:R-:W-:Y:S01]  /*00d0*/  ISETP.GE.AND P0, PT, R5.reuse, UR6, PT ;  /* 0x0000000605007c0c */ /* 0x044fe2000bf06270 */
[----:B0-----:R-:W0:Y:S01]  /*00e0*/  MUFU.RCP R4, R4 ;  /* 0x0000000400047308 */ /* 0x001e220000001000 */
[----:B------:R-:W-:Y:S01]  /*00f0*/  VIMNMX R2, PT, PT, R5, UR6, !PT ;  /* 0x0000000605027c48 */ /* 0x000fe2000ffe0100 */
[----:B-----5:R-:W-:Y:S01]  /*0100*/  IMAD.WIDE.U32 R10, R3, 0x4, R10 ;  /* 0x00000004030a7825 */ /* 0x020fe200078e000a */
[----:B------:R-:W-:Y:S01]  /*0110*/  STS [UR4], RZ ;  /* 0x000000ffff007988 */ /* 0x000fe20008000804 */
[----:B------:R-:W-:Y:S02]  /*0120*/  ULEA.HI UR4, UR6, UR6, URZ, 0x1 ;  /* 0x0000000606047291 */ /* 0x000fe4000f8f08ff */
[----:B------:R-:W-:Y:S02]  /*0130*/  IMAD.WIDE R14, R0, 0x4, R10 ;  /* 0x00000004000e7825 */ /* 0x000fe400078e020a */
[----:B------:R-:W-:-:S02]  /*0140*/  USHF.R.S32.HI UR4, URZ, 0x1, UR4 ;  /* 0x00000001ff047899 */ /* 0x000fc40008011404 */
[----:B0-----:R-:W-:Y:S01]  /*0150*/  VIADD R6, R4, 0xffffffe ;  /* 0x0ffffffe04067836 */ /* 0x001fe20000000000 */
[----:B------:R-:W-:-:S03]  /*0160*/  SEL R4, RZ, 0x1, P0 ;  /* 0x00000001ff047807 */ /* 0x000fc60000000000 */
[----:B------:R0:W1:Y:S02]  /*0170*/  F2I.FTZ.U32.TRUNC.NTZ R7, R6 ;  /* 0x0000000600077305 */ /* 0x000064000021f000 */
[----:B0-----:R-:W-:Y:S02]  /*0180*/  IMAD.MOV.U32 R6, RZ, RZ, RZ ;  /* 0x000000ffff067224 */ /* 0x001fe400078e00ff */
[----:B-1----:R-:W-:-:S04]  /*0190*/  IMAD.MOV R9, RZ, RZ, -R7 ;  /* 0x000000ffff097224 */ /* 0x002fc800078e0a07 */
[----:B------:R-:W-:-:S04]  /*01a0*/  IMAD R9, R9, R0, RZ ;  /* 0x0000000009097224 */ /* 0x000fc800078e02ff */
[----:B------:R-:W-:Y:S01]  /*01b0*/  IMAD.HI.U32 R8, R7, R9, R6 ;  /* 0x0000000907087227 */ /* 0x000fe200078e0006 */
[----:B------:R-:W-:-:S05]  /*01c0*/  IADD3 R7, PT, PT, R2, -R5, -R4 ;  /* 0x8000000502077210 */ /* 0x000fca0007ffe804 */
[----:B------:R-:W-:Y:S02]  /*01d0*/  IMAD.HI.U32 R13, R8, R7, RZ ;  /* 0x00000007080d7227 */ /* 0x000fe400078e00ff */
[----:B------:R-:W0:Y:S03]  /*01e0*/  LDC.64 R8, c[0x0][0x390] ;  /* 0x0000e400ff087b82 */ /* 0x000e260000000a00 */
[----:B------:R-:W-:-:S05]  /*01f0*/  IADD3 R2, PT, PT, -R13, RZ, RZ ;  /* 0x000000ff0d027210 */ /* 0x000fca0007ffe1ff */
[----:B------:R-:W-:-:S05]  /*0200*/  IMAD R7, R0, R2, R7 ;  /* 0x0000000200077224 */ /* 0x000fca00078e0207 */
[----:B------:R-:W-:Y:S01]  /*0210*/  ISETP.GE.U32.AND P0, PT, R7, R0, PT ;  /* 0x000000000700720c */ /* 0x000fe20003f06070 */
[----:B0-----:R-:W-:-:S12]  /*0220*/  IMAD.WIDE.U32 R8, R3, 0x4, R8 ;  /* 0x0000000403087825 */ /* 0x001fd800078e0008 */
[----:B------:R-:W-:Y:S01]  /*0230*/  @P0 IADD3 R13, PT, PT, R13, 0x1, RZ ;  /* 0x000000010d0d0810 */ /* 0x000fe20007ffe0ff */
[----:B------:R-:W-:-:S05]  /*0240*/  @P0 IMAD.IADD R7, R7, 0x1, -R0 ;  /* 0x0000000107070824 */ /* 0x000fca00078e0a00 */
[----:B------:R-:W-:Y:S01]  /*0250*/  ISETP.GE.U32.AND P1, PT, R7, R0, PT ;  /* 0x000000000700720c */ /* 0x000fe20003f26070 */
[----:B------:R-:W-:-:S12]  /*0260*/  IMAD.IADD R7, R5, 0x1, R0 ;  /* 0x0000000105077824 */ /* 0x000fd800078e0200 */
[----:B------:R-:W-:Y:S01]  /*0270*/  @P1 VIADD R13, R13, 0x1 ;  /* 0x000000010d0d1836 */ /* 0x000fe20000000000 */
[----:B------:R-:W-:-:S04]  /*0280*/  @!P2 LOP3.LUT R13, RZ, R0, RZ, 0x33, !PT ;  /* 0x00000000ff0da212 */ /* 0x000fc800078e33ff */
[----:B------:R-:W-:Y:S01]  /*0290*/  IADD3 R2, PT, PT, R4, R13, RZ ;  /* 0x0000000d04027210 */ /* 0x000fe20007ffe0ff */
[----:B---3--:R-:W-:-:S07]  /*02a0*/  IMAD.WIDE R12, R0, 0x4, R8 ;  /* 0x00000004000c7825 */ /* 0x008fce00078e0208 */
.L_x_20:
[----:B0-----:R-:W0:Y:S01]  /*02b0*/  S2UR UR7, SR_CgaCtaId ;  /* 0x00000000000779c3 */ /* 0x001e220000008800 */
[----:B------:R-:W-:Y:S01]  /*02c0*/  UMOV UR6, 0x400 ;  /* 0x0000040000067882 */ /* 0x000fe20000000000 */
[----:B-1----:R-:W1:Y:S01]  /*02d0*/  LDCU UR9, c[0x0][0x380] ;  /* 0x00007000ff0977ac */ /* 0x002e620008000800 */
[----:B------:R-:W-:Y:S01]  /*02e0*/  BSSY.RECONVERGENT B1, `(.L_x_0) ;  /* 0x0000083000017945 */ /* 0x000fe20003800200 */
[----:B--2---:R-:W2:Y:S01]  /*02f0*/  LDCU.64 UR12, c[0x0][0x398] ;  /* 0x00007300ff0c77ac */ /* 0x004ea20008000a00 */
[----:B0-----:R-:W-:Y:S01]  /*0300*/  ULEA UR6, UR7, UR6, 0x18 ;  /* 0x0000000607067291 */ /* 0x001fe2000f8ec0ff */
[----:B------:R-:W0:Y:S08]  /*0310*/  LDCU UR7, c[0x0][0x380] ;  /* 0x00007000ff0777ac */ /* 0x000e300008000800 */
[----:B------:R-:W-:Y:S01]  /*0320*/  ATOMS.EXCH RZ, [UR6], RZ ;  /* 0x000000ffffff798c */ /* 0x000fe2000c000006 */
[----:B------:R-:W-:Y:S01]  /*0330*/  BAR.SYNC.DEFER_BLOCKING 0x0 ;  /* 0x0000000000007b1d */ /* 0x000fe20000010000 */
[----:B0-----:R-:W-:-:S13]  /*0340*/  ISETP.GE.AND P0, PT, R3, UR7, PT ;  /* 0x0000000703007c0c */ /* 0x001fda000bf06270 */
[----:B-1234-:R-:W-:Y:S05]  /*0350*/  @P0 BRA `(.L_x_1) ;  /* 0x0000000400ec0947 */ /* 0x01efea0003800000 */
[----:B------:R-:W-:Y:S01]  /*0360*/  LOP3.LUT R6, R2, 0x3, RZ, 0xc0, !PT ;  /* 0x0000000302067812 */ /* 0x000fe200078ec0ff */
[----:B------:R-:W-:Y:S01]  /*0370*/  BSSY.RECONVERGENT B0, `(.L_x_2) ;  /* 0x000002a000007945 */ /* 0x000fe20003800200 */
[----:B------:R-:W-:Y:S02]  /*0380*/  MOV R23, R3 ;  /* 0x0000000300177202 */ /* 0x000fe40000000f00 */
[----:B------:R-:W-:-:S13]  /*0390*/  ISETP.NE.AND P0, PT, R6, 0x3, PT ;  /* 0x000000030600780c */ /* 0x000fda0003f05270 */
[----:B------:R-:W-:Y:S05]  /*03a0*/  @!P0 BRA `(.L_x_3) ;  /* 0x0000000000988947 */ /* 0x000fea0003800000 */
[----:B------:R-:W0:Y:S01]  /*03b0*/  LDC.64 R16, c[0x0][0x388] ;  /* 0x0000e200ff107b82 */ /* 0x000e220000000a00 */
[----:B------:R-:W2:Y:S04]  /*03c0*/  LDG.E R4, desc[UR10][R8.64] ;  /* 0x0000000a08047981 */ /* 0x000ea8000c1e1900 */
[----:B0-----:R-:W2:Y:S01]  /*03d0*/  LDG.E R19, desc[UR10][R16.64] ;  /* 0x0000000a10137981 */ /* 0x001ea2000c1e1900 */
[----:B------:R-:W-:Y:S01]  /*03e0*/  BSSY.RECONVERGENT B2, `(.L_x_4) ;  /* 0x0000008000027945 */ /* 0x000fe20003800200 */
[----:B------:R-:W-:Y:S02]  /*03f0*/  ISETP.NE.AND P1, PT, R6, RZ, PT ;  /* 0x000000ff0600720c */ /* 0x000fe40003f25270 */
[----:B--2---:R-:W-:-:S13]  /*0400*/  ISETP.GT.AND P0, PT, R4, R19, PT ;  /* 0x000000130400720c */ /* 0x004fda0003f04270 */
[----:B------:R0:W-:Y:S01]  /*0410*/  @!P0 STG.E desc[UR10][R10.64], RZ ;  /* 0x000000ff0a008986 */ /* 0x0001e2000c10190a */
[----:B------:R-:W-:Y:S05]  /*0420*/  @!P0 BRA `(.L_x_5) ;  /* 0x00000000000c8947 */ /* 0x000fea0003800000 */
[----:B------:R-:W-:Y:S01]  /*0430*/  IMAD.MOV.U32 R19, RZ, RZ, 0x1 ;  /* 0x00000001ff137424 */ /* 0x000fe200078e00ff */
[----:B------:R-:W-:Y:S04]  /*0440*/  ATOMS.POPC.INC.32 RZ, [UR6] ;  /* 0x00000000ffff7f8c */ /* 0x000fe8000d800006 */
[----:B------:R1:W-:Y:S02]  /*0450*/  STG.E desc[UR10][R10.64], R19 ;  /* 0x000000130a007986 */ /* 0x0003e4000c10190a */
.L_x_5:
[----:B------:R-:W-:Y:S05]  /*0460*/  BSYNC.RECONVERGENT B2 ;  /* 0x0000000000027941 */ /* 0x000fea0003800200 */
.L_x_4:
[----:B------:R-:W-:Y:S01]  /*0470*/  MOV R23, R5 ;  /* 0x0000000500177202 */ /* 0x000fe20000000f00 */
[----:B------:R-:W-:Y:S06]  /*0480*/  @!P1 BRA `(.L_x_3) ;  /* 0x0000000000609947 */ /* 0x000fec0003800000 */
[----:B------:R-:W2:Y:S04]  /*0490*/  LDG.E R4, desc[UR10][R12.64] ;  /* 0x0000000a0c047981 */ /* 0x000ea8000c1e1900 */
[----:B-1----:R-:W2:Y:S01]  /*04a0*/  LDG.E R19, desc[UR10][R16.64] ;  /* 0x0000000a10137981 */ /* 0x002ea2000c1e1900 */
[----:B------:R-:W-:Y:S01]  /*04b0*/  BSSY.RECONVERGENT B2, `(.L_x_6) ;  /* 0x0000008000027945 */ /* 0x000fe20003800200 */
[----:B------:R-:W-:Y:S02]  /*04c0*/  ISETP.NE.AND P1, PT, R6, 0x1, PT ;  /* 0x000000010600780c */ /* 0x000fe40003f25270 */
[----:B--2---:R-:W-:-:S13]  /*04d0*/  ISETP.GT.AND P0, PT, R4, R19, PT ;  /* 0x000000130400720c */ /* 0x004fda0003f04270 */
[----:B------:R1:W-:Y:S01]  /*04e0*/  @!P0 STG.E desc[UR10][R14.64], RZ ;  /* 0x000000ff0e008986 */ /* 0x0003e2000c10190a */
[----:B------:R-:W-:Y:S05]  /*04f0*/  @!P0 BRA `(.L_x_7) ;  /* 0x00000000000c8947 */ /* 0x000fea0003800000 */
[----:B------:R-:W-:Y:S01]  /*0500*/  IMAD.MOV.U32 R19, RZ, RZ, 0x1 ;  /* 0x00000001ff137424 */ /* 0x000fe200078e00ff */
[----:B------:R-:W-:Y:S04]  /*0510*/  ATOMS.POPC.INC.32 RZ, [UR6] ;  /* 0x00000000ffff7f8c */ /* 0x000fe8000d800006 */
[----:B------:R2:W-:Y:S02]  /*0520*/  STG.E desc[UR10][R14.64], R19 ;  /* 0x000000130e007986 */ /* 0x0005e4000c10190a */
.L_x_7:
[----:B------:R-:W-:Y:S05]  /*0530*/  BSYNC.RECONVERGENT B2 ;  /* 0x0000000000027941 */ /* 0x000fea0003800200 */
.L_x_6:
[----:B------:R-:W-:Y:S01]  /*0540*/  MOV R23, R7 ;  /* 0x0000000700177202 */ /* 0x000fe20000000f00 */
[----:B------:R-:W-:Y:S06]  /*0550*/  @!P1 BRA `(.L_x_3) ;  /* 0x00000000002c9947 */ /* 0x000fec0003800000 */
[C---:B------:R-:W-:Y:S01]  /*0560*/  IMAD.WIDE R20, R0.reuse, 0x4, R12 ;  /* 0x0000000400147825 */ /* 0x040fe200078e020c */
[----:B------:R-:W3:Y:S05]  /*0570*/  LDG.E R17, desc[UR10][R16.64] ;  /* 0x0000000a10117981 */ /* 0x000eea000c1e1900 */
[----:B------:R-:W3:Y:S01]  /*0580*/  LDG.E R20, desc[UR10][R20.64] ;  /* 0x0000000a14147981 */ /* 0x000ee2000c1e1900 */
[----:B--2---:R-:W-:-:S04]  /*0590*/  IMAD.WIDE R18, R0, 0x4, R14 ;  /* 0x0000000400127825 */ /* 0x004fc800078e020e */
[----:B------:R-:W-:Y:S01]  /*05a0*/  IMAD.IADD R23, R7, 0x1, R0 ;  /* 0x0000000107177824 */ /* 0x000fe200078e0200 */
[----:B---3--:R-:W-:-:S13]  /*05b0*/  ISETP.GT.AND P0, PT, R20, R17, PT ;  /* 0x000000111400720c */ /* 0x008fda0003f04270 */
[----:B------:R3:W-:Y:S01]  /*05c0*/  @!P0 STG.E desc[UR10][R18.64], RZ ;  /* 0x000000ff12008986 */ /* 0x0007e2000c10190a */
[----:B------:R-:W-:Y:S05]  /*05d0*/  @!P0 BRA `(.L_x_3) ;  /* 0x00000000000c8947 */ /* 0x000fea0003800000 */
[----:B------:R-:W-:Y:S01]  /*05e0*/  HFMA2 R17, -RZ, RZ, 0, 5.9604644775390625e-08 ;  /* 0x00000001ff117431 */ /* 0x000fe200000001ff */
[----:B------:R-:W-:Y:S04]  /*05f0*/  ATOMS.POPC.INC.32 RZ, [UR6] ;  /* 0x00000000ffff7f8c */ /* 0x000fe8000d800006 */
[----:B------:R4:W-:Y:S02]  /*0600*/  STG.E desc[UR10][R18.64], R17 ;  /* 0x0000001112007986 */ /* 0x0009e4000c10190a */
.L_x_3:
[----:B------:R-:W-:Y:S05]  /*0610*/  BSYNC.RECONVERGENT B0 ;  /* 0x0000000000007941 */ /* 0x000fea0003800200 */
.L_x_2:
[----:B------:R-:W-:-:S13]  /*0620*/  ISETP.GE.U32.AND P0, PT, R2, 0x3, PT ;  /* 0x000000030200780c */ /* 0x000fda0003f06070 */
[----:B------:R-:W-:Y:S05]  /*0630*/  @!P0 BRA `(.L_x_1) ;  /* 0x0000000400348947 */ /* 0x000fea0003800000 */
[----:B----4-:R-:W4:Y:S08]  /*0640*/  LDC.64 R16, c[0x0][0x388] ;  /* 0x0000e200ff107b82 */ /* 0x010f300000000a00 */
[----:B-123--:R-:W1:Y:S02]  /*0650*/  LDC.64 R18, c[0x0][0x390] ;  /* 0x0000e400ff127b82 */ /* 0x00ee640000000a00 */
.L_x_17:
[----:B-1----:R-:W-:Y:S01]  /*0660*/  IMAD.WIDE.U32 R20, R23, 0x4, R18 ;  /* 0x0000000417147825 */ /* 0x002fe200078e0012 */
[----:B----4-:R-:W2:Y:S05]  /*0670*/  LDG.E R25, desc[UR10][R16.64] ;  /* 0x0000000a10197981 */ /* 0x010eaa000c1e1900 */
[----:B------:R-:W2:Y:S01]  /*0680*/  LDG.E R20, desc[UR10][R20.64] ;  /* 0x0000000a14147981 */ /* 0x000ea2000c1e1900 */
[----:B------:R-:W-:Y:S01]  /*0690*/  BSSY.RECONVERGENT B0, `(.L_x_8) ;  /* 0x0000011000007945 */ /* 0x000fe20003800200 */
[----:B--2---:R-:W-:-:S13]  /*06a0*/  ISETP.GT.AND P0, PT, R20, R25, PT ;  /* 0x000000191400720c */ /* 0x004fda0003f04270 */
[----:B------:R-:W-:Y:S05]  /*06b0*/  @!P0 BRA `(.L_x_9) ;  /* 0x0000000000288947 */ /* 0x000fea0003800000 */
[----:B------:R-:W1:Y:S01]  /*06c0*/  S2UR UR8, SR_CgaCtaId ;  /* 0x00000000000879c3 */ /* 0x000e620000008800 */
[----:B------:R-:W-:Y:S01]  /*06d0*/  UMOV UR7, 0x400 ;  /* 0x0000040000077882 */ /* 0x000fe20000000000 */
[----:B------:R-:W-:Y:S01]  /*06e0*/  MOV R21, UR13 ;  /* 0x0000000d00157c02 */ /* 0x000fe20008000f00 */
[----:B------:R-:W-:Y:S02]  /*06f0*/  IMAD.U32 R20, RZ, RZ, UR12 ;  /* 0x0000000cff147e24 */ /* 0x000fe4000f8e00ff */
[----:B------:R-:W-:Y:S02]  /*0700*/  IMAD.MOV.U32 R27, RZ, RZ, 0x1 ;  /* 0x00000001ff1b7424 */ /* 0x000fe400078e00ff */
[----:B------:R-:W-:-:S05]  /*0710*/  IMAD.WIDE.U32 R24, R23, 0x4, R20 ;  /* 0x0000000417187825 */ /* 0x000fca00078e0014 */
[----:B------:R2:W-:Y:S01]  /*0720*/  STG.E desc[UR10][R24.64], R27 ;  /* 0x0000001b18007986 */ /* 0x0005e2000c10190a */
[----:B-1----:R-:W-:-:S09]  /*0730*/  ULEA UR7, UR8, UR7, 0x18 ;  /* 0x0000000708077291 */ /* 0x002fd2000f8ec0ff */
[----:B------:R-:W-:Y:S01]  /*0740*/  ATOMS.POPC.INC.32 RZ, [UR7] ;  /* 0x00000000ffff7f8c */ /* 0x000fe2000d800007 */
[----:B--2---:R-:W-:Y:S05]  /*0750*/  BRA `(.L_x_10) ;  /* 0x0000000000107947 */ /* 0x004fea0003800000 */
.L_x_9:
[----:B------:R-:W-:Y:S01]  /*0760*/  MOV R20, UR12 ;  /* 0x0000000c00147c02 */ /* 0x000fe20008000f00 */
[----:B------:R-:W-:-:S04]  /*0770*/  IMAD.U32 R21, RZ, RZ, UR13 ;  /* 0x0000000dff157e24 */ /* 0x000fc8000f8e00ff */
[----:B------:R-:W-:-:S05]  /*0780*/  IMAD.WIDE.U32 R24, R23, 0x4, R20 ;  /* 0x0000000417187825 */ /* 0x000fca00078e0014 */
[----:B------:R1:W-:Y:S02]  /*0790*/  STG.E desc[UR10][R24.64], RZ ;  /* 0x000000ff18007986 */ /* 0x0003e4000c10190a */
.L_x_10:
[----:B------:R-:W-:Y:S05]  /*07a0*/  BSYNC.RECONVERGENT B0 ;  /* 0x0000000000007941 */ /* 0x000fea0003800200 */
.L_x_8:
[----:B------:R-:W-:Y:S02]  /*07b0*/  IADD3 R4, PT, PT, R0, R23, RZ ;  /* 0x0000001700047210 */ /* 0x000fe40007ffe0ff */
[----:B------:R-:W2:Y:S03]  /*07c0*/  LDG.E R23, desc[UR10][R16.64] ;  /* 0x0000000a10177981 */ /* 0x000ea6000c1e1900 */
[----:B------:R-:W-:-:S06]  /*07d0*/  IMAD.WIDE.U32 R26, R4, 0x4, R18 ;  /* 0x00000004041a7825 */ /* 0x000fcc00078e0012 */
[----:B------:R-:W2:Y:S01]  /*07e0*/  LDG.E R26, desc[UR10][R26.64] ;  /* 0x0000000a1a1a7981 */ /* 0x000ea2000c1e1900 */
[----:B------:R-:W-:Y:S01]  /*07f0*/  IMAD.IADD R29, R4, 0x1, R0 ;  /* 0x00000001041d7824 */ /* 0x000fe200078e0200 */
[----:B------:R-:W-:Y:S01]  /*0800*/  BSSY.RECONVERGENT B0, `(.L_x_11) ;  /* 0x000000d000007945 */ /* 0x000fe20003800200 */
[----:B--2---:R-:W-:-:S13]  /*0810*/  ISETP.GT.AND P0, PT, R26, R23, PT ;  /* 0x000000171a00720c */ /* 0x004fda0003f04270 */
[----:B-1----:R-:W-:-:S05]  /*0820*/  @!P0 IMAD.WIDE.U32 R24, R4, 0x4, R20 ;  /* 0x0000000404188825 */ /* 0x002fca00078e0014 */
[----:B------:R1:W-:Y:S01]  /*0830*/  @!P0 STG.E desc[UR10][R24.64], RZ ;  /* 0x000000ff18008986 */ /* 0x0003e2000c10190a */
[----:B------:R-:W-:Y:S01]  /*0840*/  IMAD.WIDE.U32 R22, R29, 0x4, R18 ;  /* 0x000000041d167825 */ /* 0x000fe200078e0012 */
[----:B------:R-:W-:Y:S06]  /*0850*/  @!P0 BRA `(.L_x_12) ;  /* 0x00000000001c8947 */ /* 0x000fec0003800000 */
[----:B------:R-:W2:Y:S01]  /*0860*/  S2UR UR8, SR_CgaCtaId ;  /* 0x00000000000879c3 */ /* 0x000ea20000008800 */
[----:B------:R-:W-:Y:S01]  /*0870*/  UMOV UR7, 0x400 ;  /* 0x0000040000077882 */ /* 0x000fe20000000000 */
[----:B------:R-:W-:Y:S02]  /*0880*/  HFMA2 R27, -RZ, RZ, 0, 5.9604644775390625e-08 ;  /* 0x00000001ff1b7431 */ /* 0x000fe400000001ff */
[----:B-1----:R-:W-:-:S05]  /*0890*/  IMAD.WIDE.U32 R24, R4, 0x4, R20 ;  /* 0x0000000404187825 */ /* 0x002fca00078e0014 */
[----:B------:R3:W-:Y:S01]  /*08a0*/  STG.E desc[UR10][R24.64], R27 ;  /* 0x0000001b18007986 */ /* 0x0007e2000c10190a */
[----:B--2---:R-:W-:-:S09]  /*08b0*/  ULEA UR7, UR8, UR7, 0x18 ;  /* 0x0000000708077291 */ /* 0x004fd2000f8ec0ff */
[----:B---3--:R-:W-:Y:S03]  /*08c0*/  ATOMS.POPC.INC.32 RZ, [UR7] ;  /* 0x00000000ffff7f8c */ /* 0x008fe6000d800007 */
.L_x_12:
[----:B------:R-:W-:Y:S05]  /*08d0*/  BSYNC.RECONVERGENT B0 ;  /* 0x0000000000007941 */ /* 0x000fea0003800200 */
.L_x_11:
[----:B------:R-:W2:Y:S04]  /*08e0*/  LDG.E R22, desc[UR10][R22.64] ;  /* 0x0000000a16167981 */ /* 0x000ea8000c1e1900 */
[----:B-1----:R-:W2:Y:S01]  /*08f0*/  LDG.E R25, desc[UR10][R16.64] ;  /* 0x0000000a10197981 */ /* 0x002ea2000c1e1900 */
[----:B------:R-:W-:Y:S01]  /*0900*/  IMAD.IADD R4, R29, 0x1, R0 ;  /* 0x000000011d047824 */ /* 0x000fe200078e0200 */
[----:B------:R-:W-:Y:S01]  /*0910*/  BSSY.RECONVERGENT B0, `(.L_x_13) ;  /* 0x000000d000007945 */ /* 0x000fe20003800200 */
[----:B--2---:R-:W-:Y:S02]  /*0920*/  ISETP.GT.AND P0, PT, R22, R25, PT ;  /* 0x000000191600720c */ /* 0x004fe40003f04270 */
[----:B------:R-:W-:-:S11]  /*0930*/  IMAD.WIDE.U32 R24, R4, 0x4, R18 ;  /* 0x0000000404187825 */ /* 0x000fd600078e0012 */
[----:B------:R-:W-:-:S05]  /*0940*/  @!P0 IMAD.WIDE.U32 R26, R29, 0x4, R20 ;  /* 0x000000041d1a8825 */ /* 0x000fca00078e0014 */
[----:B------:R1:W-:Y:S01]  /*0950*/  @!P0 STG.E desc[UR10][R26.64], RZ ;  /* 0x000000ff1a008986 */ /* 0x0003e2000c10190a */
[----:B------:R-:W-:Y:S05]  /*0960*/  @!P0 BRA `(.L_x_14) ;  /* 0x00000000001c8947 */ /* 0x000fea0003800000 */
[----:B------:R-:W2:Y:S01]  /*0970*/  S2UR UR8, SR_CgaCtaId ;  /* 0x00000000000879c3 */ /* 0x000ea20000008800 */
[----:B------:R-:W-:Y:S01]  /*0980*/  UMOV UR7, 0x400 ;  /* 0x0000040000077882 */ /* 0x000fe20000000000 */
[----:B------:R-:W-:Y:S01]  /*0990*/  IMAD.WIDE.U32 R22, R29, 0x4, R20 ;  /* 0x000000041d167825 */ /* 0x000fe200078e0014 */
[----:B-1----:R-:W-:-:S05]  /*09a0*/  MOV R27, 0x1 ;  /* 0x00000001001b7802 */ /* 0x002fca0000000f00 */
[----:B------:R3:W-:Y:S01]  /*09b0*/  STG.E desc[UR10][R22.64], R27 ;  /* 0x0000001b16007986 */ /* 0x0007e2000c10190a */
[----:B--2---:R-:W-:-:S09]  /*09c0*/  ULEA UR7, UR8, UR7, 0x18 ;  /* 0x0000000708077291 */ /* 0x004fd2000f8ec0ff */
[----:B---3--:R-:W-:Y:S03]  /*09d0*/  ATOMS.POPC.INC.32 RZ, [UR7] ;  /* 0x00000000ffff7f8c */ /* 0x008fe6000d800007 */
.L_x_14:
[----:B------:R-:W-:Y:S05]  /*09e0*/  BSYNC.RECONVERGENT B0 ;  /* 0x0000000000007941 */ /* 0x000fea0003800200 */
.L_x_13:
[----:B------:R-:W2:Y:S04]  /*09f0*/  LDG.E R24, desc[UR10][R24.64] ;  /* 0x0000000a18187981 */ /* 0x000ea8000c1e1900 */
[----:B------:R-:W2:Y:S01]  /*0a00*/  LDG.E R23, desc[UR10][R16.64] ;  /* 0x0000000a10177981 */ /* 0x000ea2000c1e1900 */
[----:B------:R-:W-:Y:S01]  /*0a10*/  BSSY.RECONVERGENT B0, `(.L_x_15) ;  /* 0x000000c000007945 */ /* 0x000fe20003800200 */
[----:B--2---:R-:W-:-:S13]  /*0a20*/  ISETP.GT.AND P0, PT, R24, R23, PT ;  /* 0x000000171800720c */ /* 0x004fda0003f04270 */
[----:B------:R-:W-:-:S05]  /*0a30*/  @!P0 IMAD.WIDE.U32 R22, R4, 0x4, R20 ;  /* 0x0000000404168825 */ /* 0x000fca00078e0014 */
[----:B------:R2:W-:Y:S01]  /*0a40*/  @!P0 STG.E desc[UR10][R22.64], RZ ;  /* 0x000000ff16008986 */ /* 0x0005e2000c10190a */
[----:B------:R-:W-:Y:S05]  /*0a50*/  @!P0 BRA `(.L_x_16) ;  /* 0x00000000001c8947 */ /* 0x000fea0003800000 */
[----:B------:R-:W3:Y:S01]  /*0a60*/  S2UR UR8, SR_CgaCtaId ;  /* 0x00000000000879c3 */ /* 0x000ee20000008800 */
[----:B------:R-:W-:Y:S01]  /*0a70*/  UMOV UR7, 0x400 ;  /* 0x0000040000077882 */ /* 0x000fe20000000000 */
[----:B------:R-:W-:-:S04]  /*0a80*/  IMAD.WIDE.U32 R20, R4, 0x4, R20 ;  /* 0x0000000404147825 */ /* 0x000fc800078e0014 */
[----:B--2---:R-:W-:-:S05]  /*0a90*/  IMAD.MOV.U32 R23, RZ, RZ, 0x1 ;  /* 0x00000001ff177424 */ /* 0x004fca00078e00ff */
[----:B------:R4:W-:Y:S01]  /*0aa0*/  STG.E desc[UR10][R20.64], R23 ;  /* 0x0000001714007986 */ /* 0x0009e2000c10190a */
[----:B---3--:R-:W-:-:S09]  /*0ab0*/  ULEA UR7, UR8, UR7, 0x18 ;  /* 0x0000000708077291 */ /* 0x008fd2000f8ec0ff */
[----:B----4-:R-:W-:Y:S03]  /*0ac0*/  ATOMS.POPC.INC.32 RZ, [UR7] ;  /* 0x00000000ffff7f8c */ /* 0x010fe6000d800007 */
.L_x_16:
[----:B------:R-:W-:Y:S05]  /*0ad0*/  BSYNC.RECONVERGENT B0 ;  /* 0x0000000000007941 */ /* 0x000fea0003800200 */
.L_x_15:
[----:B--2---:R-:W-:-:S04]  /*0ae0*/  IADD3 R23, PT, PT, R4, R0, RZ ;  /* 0x0000000004177210 */ /* 0x004fc80007ffe0ff */
[----:B------:R-:W-:-:S13]  /*0af0*/  ISETP.GE.AND P0, PT, R23, UR9, PT ;  /* 0x0000000917007c0c */ /* 0x000fda000bf06270 */
[----:B------:R-:W-:Y:S05]  /*0b00*/  @!P0 BRA `(.L_x_17) ;  /* 0xfffffff800d48947 */ /* 0x000fea000383ffff */
.L_x_1:
[----:B------:R-:W-:Y:S05]  /*0b10*/  BSYNC.RECONVERGENT B1 ;  /* 0x0000000000017941 */ /* 0x000fea0003800200 */
.L_x_0:
[----:B------:R-:W-:Y:S01]  /*0b20*/  BAR.SYNC.DEFER_BLOCKING 0x0 ;  /* 0x0000000000007b1d */ /* 0x000fe20000010000 */
[----:B------:R-:W-:-:S05]  /*0b30*/  ISETP.NE.AND P0, PT, R3, RZ, PT ;  /* 0x000000ff0300720c */ /* 0x000fca0003f05270 */
[----:B------:R-:W-:Y:S08]  /*0b40*/  BSSY.RECONVERGENT B0, `(.L_x_18) ;  /* 0x0000012000007945 */ /* 0x000ff00003800200 */
[----:B------:R-:W-:Y:S05]  /*0b50*/  @P0 BRA `(.L_x_19) ;  /* 0x0000000000400947 */ /* 0x000fea0003800000 */
[----:B------:R-:W5:Y:S01]  /*0b60*/  S2UR UR7, SR_CgaCtaId ;  /* 0x00000000000779c3 */ /* 0x000f620000008800 */
[----:B------:R-:W-:-:S07]  /*0b70*/  UMOV UR6, 0x400 ;  /* 0x0000040000067882 */ /* 0x000fce0000000000 */
[----:B----4-:R-:W1:Y:S01]  /*0b80*/  LDC.64 R16, c[0x0][0x388] ;  /* 0x0000e200ff107b82 */ /* 0x010e620000000a00 */
[----:B-----5:R-:W-:-:S09]  /*0b90*/  ULEA UR6, UR7, UR6, 0x18 ;  /* 0x0000000607067291 */ /* 0x020fd2000f8ec0ff */
[----:B------:R-:W4:Y:S02]  /*0ba0*/  LDS R4, [UR6] ;  /* 0x00000006ff047984 */ /* 0x000f240008000800 */
[----:B----4-:R-:W-:-:S13]  /*0bb0*/  ISETP.GT.AND P0, PT, R4, UR4, PT ;  /* 0x0000000404007c0c */ /* 0x010fda000bf04270 */
[----:B-123--:R-:W2:Y:S01]  /*0bc0*/  @P0 LDG.E R19, desc[UR10][R16.64] ;  /* 0x0000000a10130981 */ /* 0x00eea2000c1e1900 */
[----:B------:R-:W-:-:S05]  /*0bd0*/  @P0 IMAD.MOV.U32 R4, RZ, RZ, -0x2 ;  /* 0xfffffffeff040424 */ /* 0x000fca00078e00ff */
[----:B------:R-:W-:-:S04]  /*0be0*/  @P0 SHF.L.U32 R4, R4, UR5, RZ ;  /* 0x0000000504040c19 */ /* 0x000fc800080006ff */
[----:B--2---:R-:W-:-:S05]  /*0bf0*/  @P0 IADD3 R19, PT, PT, R4, R19, RZ ;  /* 0x0000001304130210 */ /* 0x004fca0007ffe0ff */
[----:B------:R1:W-:Y:S04]  /*0c00*/  @P0 STG.E desc[UR10][R16.64], R19 ;  /* 0x0000001310000986 */ /* 0x0003e8000c10190a */
[----:B------:R-:W2:Y:S01]  /*0c10*/  @!P0 LDG.E R21, desc[UR10][R16.64] ;  /* 0x0000000a10158981 */ /* 0x000ea2000c1e1900 */
[----:B------:R-:W-:-:S05]  /*0c20*/  @!P0 IMAD.MOV.U32 R4, RZ, RZ, 0x2 ;  /* 0x00000002ff048424 */ /* 0x000fca00078e00ff */
[----:B------:R-:W-:-:S04]  /*0c30*/  @!P0 SHF.L.U32 R4, R4, UR5, RZ ;  /* 0x0000000504048c19 */ /* 0x000fc800080006ff */
[----:B--2---:R-:W-:-:S05]  /*0c40*/  @!P0 IADD3 R21, PT, PT, R4, R21, RZ ;  /* 0x0000001504158210 */ /* 0x004fca0007ffe0ff */
[----:B------:R1:W-:Y:S02]  /*0c50*/  @!P0 STG.E desc[UR10][R16.64], R21 ;  /* 0x0000001510008986 */ /* 0x0003e4000c10190a */
.L_x_19:
[----:B------:R-:W-:Y:S05]  /*0c60*/  BSYNC.RECONVERGENT B0 ;  /* 0x0000000000007941 */ /* 0x000fea0003800200 */
.L_x_18:
[----:B------:R-:W-:Y:S02]  /*0c70*/  UISETP.GT.U32.AND UP0, UPT, UR5, 0x1, UPT ;  /* 0x000000010500788c */ /* 0x000fe4000bf04070 */
[----:B------:R-:W-:-:S07]  /*0c80*/  UIADD3 UR6, UPT, UPT, UR5, -0x1, URZ ;  /* 0xffffffff05067890 */ /* 0x000fce000fffe0ff */
[----:B------:R-:W-:Y:S01]  /*0c90*/  UMOV UR5, UR6 ;  /* 0x0000000600057c82 */ /* 0x000fe20008000000 */
[----:B------:R-:W-:Y:S05]  /*0ca0*/  BRA.U UP0, `(.L_x_20) ;  /* 0xfffffff500807547 */ /* 0x000fea000b83ffff */
[----:B------:R-:W-:Y:S05]  /*0cb0*/  EXIT ;  /* 0x000000000000794d */ /* 0x000fea0003800000 */
.L_x_21:
[----:B------:R-:W-:-:S00]  /*0cc0*/  BRA `(.L_x_21) ;  /* 0xfffffffc00fc7947 */ /* 0x000fc0000383ffff */
[----:B------:R-:W-:-:S00]  /*0cd0*/  NOP ;  /* 0x0000000000007918 */ /* 0x000fc00000000000 */
        /* <DEDUP_REMOVED lines=10> */
.L_x_22:


//--------------------- .nv.shared._Z5splitiPiS_S_ --------------------------
	.section	.nv.shared._Z5splitiPiS_S_,"aw",@nobits
	.sectionflags	@""
	.align	4
.nv.shared._Z5splitiPiS_S_:
	.zero		1028


//--------------------- .nv.shared.reserved.0     --------------------------
	.section	.nv.shared.reserved.0,"aw",@nobits
	.weak		__nv_reservedSMEM_offset_0_alias
	.size		__nv_reservedSMEM_offset_0_alias, 0, 64
	.other		__nv_reservedSMEM_offset_0_alias,@"STO_CUDA_RESERVED_SHARED STV_DEFAULT"
__nv_reservedSMEM_offset_0_alias:
	.zero		0
	.zero		64


//--------------------- .nv.constant0._Z5splitiPiS_S_ --------------------------
	.section	.nv.constant0._Z5splitiPiS_S_,"a",@progbits
	.sectionflags	@""
	.align	4
.nv.constant0._Z5splitiPiS_S_:
	.zero		928


//--------------------- SYMBOLS --------------------------

	.type		.nv.reservedSmem.offset0,@object
	.size		.nv.reservedSmem.offset0,0x4
	.type		.nv.reservedSmem.cap,@object
	.size		.nv.reservedSmem.cap,0x4
